//
// Generated by NVIDIA NVVM Compiler
//
// Compiler Build ID: CL-36424714
// Cuda compilation tools, release 13.0, V13.0.88
// Based on NVVM 20.0.0
//

.version 9.0
.target sm_100
.address_size 64

	// .globl	make_gpu_busy

.visible .entry make_gpu_busy(
	.param .u64 .ptr .align 1 make_gpu_busy_param_0,
	.param .u64 make_gpu_busy_param_1,
	.param .u32 make_gpu_busy_param_2
)
{
	.reg .pred 	%p<17>;
	.reg .b32 	%r<57>;
	.reg .b32 	%f<40>;
	.reg .b64 	%rd<16>;
	.reg .b64 	%fd<54>;

	ld.param.u64 	%rd10, [make_gpu_busy_param_0];
	ld.param.u64 	%rd9, [make_gpu_busy_param_1];
	ld.param.u32 	%r14, [make_gpu_busy_param_2];
	cvta.to.global.u64 	%rd1, %rd10;
	mov.u32 	%r15, %tid.x;
	mov.u32 	%r16, %ctaid.x;
	mov.u32 	%r17, %ntid.x;
	mad.lo.s32 	%r18, %r16, %r17, %r15;
	cvt.u64.u32 	%rd14, %r18;
	mov.u32 	%r19, %nctaid.x;
	mul.lo.s32 	%r20, %r17, %r19;
	cvt.u64.u32 	%rd3, %r20;
	setp.le.u64 	%p1, %rd9, %rd14;
	@%p1 bra 	$L__BB0_12;
	setp.gt.s32 	%p2, %r14, 0;
	@%p2 bra 	$L__BB0_2;
	bra.uni 	$L__BB0_11;
$L__BB0_2:
	and.b32  	%r1, %r14, 3;
	and.b32  	%r24, %r14, 2147483644;
	neg.s32 	%r2, %r24;
$L__BB0_3:
	setp.lt.u32 	%p4, %r14, 4;
	shl.b64 	%rd13, %rd14, 2;
	add.s64 	%rd5, %rd1, %rd13;
	ld.global.u32 	%r56, [%rd5];
	cvt.rn.f64.s32 	%fd53, %r56;
	cvt.rn.f32.s32 	%f39, %r56;
	@%p4 bra 	$L__BB0_6;
	mov.u32 	%r52, %r2;
$L__BB0_5:
	and.b32  	%r26, %r56, 1;
	setp.eq.b32 	%p5, %r26, 1;
	mad.lo.s32 	%r27, %r56, 3, 1;
	shr.s32 	%r28, %r56, 1;
	selp.b32 	%r29, %r27, %r28, %p5;
	cvt.rn.f64.s32 	%fd15, %r29;
	fma.rn.f64 	%fd16, %fd53, 0d3FE0000000000000, %fd15;
	cvt.f64.f32 	%fd17, %f39;
	cvt.rn.f32.s32 	%f12, %r29;
	add.f32 	%f13, %f39, %f12;
	sqrt.rn.f32 	%f14, %f13;
	cvt.f64.f32 	%fd18, %f14;
	fma.rn.f64 	%fd19, %fd17, 0d3FE0000000000000, %fd18;
	cvt.rn.f32.f64 	%f15, %fd19;
	and.b32  	%r30, %r29, 1;
	setp.eq.b32 	%p6, %r30, 1;
	mad.lo.s32 	%r31, %r29, 3, 1;
	shr.s32 	%r32, %r29, 1;
	selp.b32 	%r33, %r31, %r32, %p6;
	cvt.rn.f64.s32 	%fd20, %r33;
	fma.rn.f64 	%fd21, %fd16, 0d3FE0000000000000, %fd20;
	cvt.f64.f32 	%fd22, %f15;
	cvt.rn.f32.s32 	%f16, %r33;
	add.f32 	%f17, %f15, %f16;
	sqrt.rn.f32 	%f18, %f17;
	cvt.f64.f32 	%fd23, %f18;
	fma.rn.f64 	%fd24, %fd22, 0d3FE0000000000000, %fd23;
	cvt.rn.f32.f64 	%f19, %fd24;
	and.b32  	%r34, %r33, 1;
	setp.eq.b32 	%p7, %r34, 1;
	mad.lo.s32 	%r35, %r33, 3, 1;
	shr.s32 	%r36, %r33, 1;
	selp.b32 	%r37, %r35, %r36, %p7;
	cvt.rn.f64.s32 	%fd25, %r37;
	fma.rn.f64 	%fd26, %fd21, 0d3FE0000000000000, %fd25;
	cvt.f64.f32 	%fd27, %f19;
	cvt.rn.f32.s32 	%f20, %r37;
	add.f32 	%f21, %f19, %f20;
	sqrt.rn.f32 	%f22, %f21;
	cvt.f64.f32 	%fd28, %f22;
	fma.rn.f64 	%fd29, %fd27, 0d3FE0000000000000, %fd28;
	cvt.rn.f32.f64 	%f23, %fd29;
	and.b32  	%r38, %r37, 1;
	setp.eq.b32 	%p8, %r38, 1;
	mad.lo.s32 	%r39, %r37, 3, 1;
	shr.s32 	%r40, %r37, 1;
	selp.b32 	%r56, %r39, %r40, %p8;
	cvt.rn.f64.s32 	%fd30, %r56;
	fma.rn.f64 	%fd53, %fd26, 0d3FE0000000000000, %fd30;
	cvt.f64.f32 	%fd31, %f23;
	cvt.rn.f32.s32 	%f24, %r56;
	add.f32 	%f25, %f23, %f24;
	sqrt.rn.f32 	%f26, %f25;
	cvt.f64.f32 	%fd32, %f26;
	fma.rn.f64 	%fd33, %fd31, 0d3FE0000000000000, %fd32;
	cvt.rn.f32.f64 	%f39, %fd33;
	add.s32 	%r52, %r52, 4;
	setp.ne.s32 	%p9, %r52, 0;
	@%p9 bra 	$L__BB0_5;
$L__BB0_6:
	setp.eq.s32 	%p10, %r1, 0;
	@%p10 bra 	$L__BB0_10;
	setp.eq.s32 	%p11, %r1, 1;
	and.b32  	%r41, %r56, 1;
	setp.eq.b32 	%p12, %r41, 1;
	mad.lo.s32 	%r42, %r56, 3, 1;
	shr.s32 	%r43, %r56, 1;
	selp.b32 	%r56, %r42, %r43, %p12;
	cvt.rn.f64.s32 	%fd34, %r56;
	fma.rn.f64 	%fd53, %fd53, 0d3FE0000000000000, %fd34;
	cvt.f64.f32 	%fd35, %f39;
	cvt.rn.f32.s32 	%f27, %r56;
	add.f32 	%f28, %f39, %f27;
	sqrt.rn.f32 	%f29, %f28;
	cvt.f64.f32 	%fd36, %f29;
	fma.rn.f64 	%fd37, %fd35, 0d3FE0000000000000, %fd36;
	cvt.rn.f32.f64 	%f39, %fd37;
	@%p11 bra 	$L__BB0_10;
	setp.eq.s32 	%p13, %r1, 2;
	and.b32  	%r44, %r56, 1;
	setp.eq.b32 	%p14, %r44, 1;
	mad.lo.s32 	%r45, %r56, 3, 1;
	shr.s32 	%r46, %r56, 1;
	selp.b32 	%r56, %r45, %r46, %p14;
	cvt.rn.f64.s32 	%fd38, %r56;
	fma.rn.f64 	%fd53, %fd53, 0d3FE0000000000000, %fd38;
	cvt.f64.f32 	%fd39, %f39;
	cvt.rn.f32.s32 	%f30, %r56;
	add.f32 	%f31, %f39, %f30;
	sqrt.rn.f32 	%f32, %f31;
	cvt.f64.f32 	%fd40, %f32;
	fma.rn.f64 	%fd41, %fd39, 0d3FE0000000000000, %fd40;
	cvt.rn.f32.f64 	%f39, %fd41;
	@%p13 bra 	$L__BB0_10;
	and.b32  	%r47, %r56, 1;
	setp.eq.b32 	%p15, %r47, 1;
	mad.lo.s32 	%r48, %r56, 3, 1;
	shr.s32 	%r49, %r56, 1;
	selp.b32 	%r56, %r48, %r49, %p15;
	cvt.rn.f64.s32 	%fd42, %r56;
	fma.rn.f64 	%fd53, %fd53, 0d3FE0000000000000, %fd42;
	cvt.f64.f32 	%fd43, %f39;
	cvt.rn.f32.s32 	%f33, %r56;
	add.f32 	%f34, %f39, %f33;
	sqrt.rn.f32 	%f35, %f34;
	cvt.f64.f32 	%fd44, %f35;
	fma.rn.f64 	%fd45, %fd43, 0d3FE0000000000000, %fd44;
	cvt.rn.f32.f64 	%f39, %fd45;
$L__BB0_10:
	cvt.rzi.s32.f32 	%r50, %f39;
	cvt.rn.f64.s32 	%fd46, %r50;
	add.f64 	%fd47, %fd53, %fd46;
	cvt.rn.f64.s32 	%fd48, %r56;
	add.f64 	%fd49, %fd47, %fd48;
	cvt.rzi.s32.f64 	%r51, %fd49;
	st.global.u32 	[%rd5], %r51;
	add.s64 	%rd14, %rd14, %rd3;
	setp.lt.u64 	%p16, %rd14, %rd9;
	@%p16 bra 	$L__BB0_3;
	bra.uni 	$L__BB0_12;
$L__BB0_11:
	shl.b64 	%rd11, %rd14, 2;
	add.s64 	%rd12, %rd1, %rd11;
	ld.global.u32 	%r21, [%rd12];
	cvt.rn.f64.s32 	%fd10, %r21;
	cvt.rn.f32.s32 	%f10, %r21;
	cvt.rzi.s32.f32 	%r22, %f10;
	cvt.rn.f64.s32 	%fd11, %r22;
	add.f64 	%fd12, %fd10, %fd11;
	add.f64 	%fd13, %fd12, %fd10;
	cvt.rzi.s32.f64 	%r23, %fd13;
	st.global.u32 	[%rd12], %r23;
	add.s64 	%rd14, %rd14, %rd3;
	setp.lt.u64 	%p3, %rd14, %rd9;
	@%p3 bra 	$L__BB0_11;
$L__BB0_12:
	ret;

}


// ===== COMPILED SASS (sm_100) =====

	.target	sm_100

	.elftype	@"ET_EXEC"


//--------------------- .note.nv.tkinfo           --------------------------
	.section	.note.nv.tkinfo,"",@"SHT_NOTE"
	.sectionflags	@"SHF_NOTE_NV_TKINFO"
	.tkinfo
        /*0018*/ 	.word	0x00000002
        /*0030*/ 	.string	""
        /*0030*/ 	.string	"ptxas"
        /*0030*/ 	.string	"Cuda compilation tools, release 13.0, V13.0.88"
        /*0030*/ 	.string	"Build cuda_13.0.r13.0/compiler.36424714_0"
        /*0030*/ 	.string	"-arch sm_100 -m 64 "



//--------------------- .note.nv.cuinfo           --------------------------
	.section	.note.nv.cuinfo,"",@"SHT_NOTE"
	.sectionflags	@"SHF_NOTE_NV_CUINFO"
        /*0018*/ 	.short	0x0002
        /*001a*/ 	.short	0x0064
        /*001c*/ 	.short	0x0082
	.zero		2


//--------------------- .nv.info                  --------------------------
	.section	.nv.info,"",@"SHT_CUDA_INFO"
	.align	4


	//----- nvinfo : EIATTR_REGCOUNT
	.align		4
        /*0000*/ 	.byte	0x04, 0x2f
        /*0002*/ 	.short	(.L_1 - .L_0)
	.align		4
.L_0:
        /*0004*/ 	.word	index@(make_gpu_busy)
        /*0008*/ 	.word	0x00000019


	//----- nvinfo : EIATTR_FRAME_SIZE
	.align		4
.L_1:
        /*000c*/ 	.byte	0x04, 0x11
        /*000e*/ 	.short	(.L_3 - .L_2)
	.align		4
.L_2:
        /*0010*/ 	.word	index@($__internal_0_$__cuda_sm20_sqrt_rn_f32_slowpath)
        /*0014*/ 	.word	0x00000000


	//----- nvinfo : EIATTR_FRAME_SIZE
	.align		4
.L_3:
        /*0018*/ 	.byte	0x04, 0x11
        /*001a*/ 	.short	(.L_5 - .L_4)
	.align		4
.L_4:
        /*001c*/ 	.word	index@(make_gpu_busy)
        /*0020*/ 	.word	0x00000000


	//----- nvinfo : EIATTR_MIN_STACK_SIZE
	.align		4
.L_5:
        /*0024*/ 	.byte	0x04, 0x12
        /*0026*/ 	.short	(.L_7 - .L_6)
	.align		4
.L_6:
        /*0028*/ 	.word	index@(make_gpu_busy)
        /*002c*/ 	.word	0x00000000
.L_7:


//--------------------- .nv.compat                --------------------------
	.section	.nv.compat,"",@"SHT_CUDA_COMPAT_INFO"
	.align	4
        /*0000*/ 	.byte	0x02, 0x09, 0x00, 0x00, 0x02, 0x02, 0x01, 0x00, 0x02, 0x05, 0x05, 0x00, 0x03, 0x07, 0x01, 0x01
        /*0010*/ 	.byte	0x02, 0x03, 0x00, 0x00, 0x02, 0x06, 0x01, 0x00, 0x04, 0x0b, 0x08, 0x00, 0x01, 0x00, 0x00, 0x00
        /*0020*/ 	.byte	0x00, 0x00, 0x00, 0x00


//--------------------- .nv.info.make_gpu_busy    --------------------------
	.section	.nv.info.make_gpu_busy,"",@"SHT_CUDA_INFO"
	.sectionflags	@""
	.align	4


	//----- nvinfo : EIATTR_CUDA_API_VERSION
	.align		4
        /*0000*/ 	.byte	0x04, 0x37
        /*0002*/ 	.short	(.L_9 - .L_8)
.L_8:
        /*0004*/ 	.word	0x00000082


	//----- nvinfo : EIATTR_KPARAM_INFO
	.align		4
.L_9:
        /*0008*/ 	.byte	0x04, 0x17
        /*000a*/ 	.short	(.L_11 - .L_10)
.L_10:
        /*000c*/ 	.word	0x00000000
        /*0010*/ 	.short	0x0002
        /*0012*/ 	.short	0x0010
        /*0014*/ 	.byte	0x00, 0xf0, 0x11, 0x00


	//----- nvinfo : EIATTR_KPARAM_INFO
	.align		4
.L_11:
        /*0018*/ 	.byte	0x04, 0x17
        /*001a*/ 	.short	(.L_13 - .L_12)
.L_12:
        /*001c*/ 	.word	0x00000000
        /*0020*/ 	.short	0x0001
        /*0022*/ 	.short	0x0008
        /*0024*/ 	.byte	0x00, 0xf0, 0x21, 0x00


	//----- nvinfo : EIATTR_KPARAM_INFO
	.align		4
.L_13:
        /*0028*/ 	.byte	0x04, 0x17
        /*002a*/ 	.short	(.L_15 - .L_14)
.L_14:
        /*002c*/ 	.word	0x00000000
        /*0030*/ 	.short	0x0000
        /*0032*/ 	.short	0x0000
        /*0034*/ 	.byte	0x00, 0xf5, 0x21, 0x00


	//----- nvinfo : EIATTR_SPARSE_MMA_MASK
	.align		4
.L_15:
        /*0038*/ 	.byte	0x03, 0x50
        /*003a*/ 	.short	0x0000


	//----- nvinfo : EIATTR_MAXREG_COUNT
	.align		4
        /*003c*/ 	.byte	0x03, 0x1b
        /*003e*/ 	.short	0x00ff


	//----- nvinfo : EIATTR_MERCURY_ISA_VERSION
	.align		4
        /*0040*/ 	.byte	0x03, 0x5f
        /*0042*/ 	.short	0x0101


	//----- nvinfo : EIATTR_VRC_CTA_INIT_COUNT
	.align		4
        /*0044*/ 	.byte	0x02, 0x4a
	.zero		1
	.zero		1


	//----- nvinfo : EIATTR_EXIT_INSTR_OFFSETS
	.align		4
        /*0048*/ 	.byte	0x04, 0x1c
        /*004a*/ 	.short	(.L_17 - .L_16)


	//   ....[0]....
.L_16:
        /*004c*/ 	.word	0x000000a0


	//   ....[1]....
        /*0050*/ 	.word	0x00000210


	//   ....[2]....
        /*0054*/ 	.word	0x00001050


	//----- nvinfo : EIATTR_CRS_STACK_SIZE
	.align		4
.L_17:
        /*0058*/ 	.byte	0x04, 0x1e
        /*005a*/ 	.short	(.L_19 - .L_18)
.L_18:
        /*005c*/ 	.word	0x00000000


	//----- nvinfo : EIATTR_CBANK_PARAM_SIZE
	.align		4
.L_19:
        /*0060*/ 	.byte	0x03, 0x19
        /*0062*/ 	.short	0x0014


	//----- nvinfo : EIATTR_PARAM_CBANK
	.align		4
        /*0064*/ 	.byte	0x04, 0x0a
        /*0066*/ 	.short	(.L_21 - .L_20)
	.align		4
.L_20:
        /*0068*/ 	.word	index@(.nv.constant0.make_gpu_busy)
        /*006c*/ 	.short	0x0380
        /*006e*/ 	.short	0x0014


	//----- nvinfo : EIATTR_SW_WAR
	.align		4
.L_21:
        /*0070*/ 	.byte	0x04, 0x36
        /*0072*/ 	.short	(.L_23 - .L_22)
.L_22:
        /*0074*/ 	.word	0x00000008
.L_23:


//--------------------- .nv.callgraph             --------------------------
	.section	.nv.callgraph,"",@"SHT_CUDA_CALLGRAPH"
	.align	4
	.sectionentsize	8
	.align		4
        /*0000*/ 	.word	0x00000000
	.align		4
        /*0004*/ 	.word	0xffffffff
	.align		4
        /*0008*/ 	.word	0x00000000
	.align		4
        /*000c*/ 	.word	0xfffffffe
	.align		4
        /*0010*/ 	.word	0x00000000
	.align		4
        /*0014*/ 	.word	0xfffffffd
	.align		4
        /*0018*/ 	.word	0x00000000
	.align		4
        /*001c*/ 	.word	0xfffffffc


//--------------------- .text.make_gpu_busy       --------------------------
	.section	.text.make_gpu_busy,"ax",@progbits
	.align	128
        .global         make_gpu_busy
        .type           make_gpu_busy,@function
        .size           make_gpu_busy,(.L_x_29 - make_gpu_busy)
        .other          make_gpu_busy,@"STO_CUDA_ENTRY STV_DEFAULT"
make_gpu_busy:
.text.make_gpu_busy:
[----:B------:R-:W-:Y:S01]  /*0000*/  LDC R1, c[0x0][0x37c] ;  /* 0x0000df00ff017b82 */ /* 0x000fe20000000800 */
[----:B------:R-:W0:Y:S07]  /*0010*/  S2R R6, SR_TID.X ;  /* 0x0000000000067919 */ /* 0x000e2e0000002100 */
[----:B------:R-:W0:Y:S01]  /*0020*/  S2UR UR4, SR_CTAID.X ;  /* 0x00000000000479c3 */ /* 0x000e220000002500 */
[----:B------:R-:W1:Y:S07]  /*0030*/  LDCU.64 UR6, c[0x0][0x388] ;  /* 0x00007100ff0677ac */ /* 0x000e6e0008000a00 */
[----:B------:R-:W0:Y:S01]  /*0040*/  LDC R7, c[0x0][0x360] ;  /* 0x0000d800ff077b82 */ /* 0x000e220000000800 */
[----:B------:R-:W2:Y:S01]  /*0050*/  LDCU UR5, c[0x0][0x370] ;  /* 0x00006e00ff0577ac */ /* 0x000ea20008000800 */
[----:B0-----:R-:W-:-:S02]  /*0060*/  IMAD R6, R7, UR4, R6 ;  /* 0x0000000407067c24 */ /* 0x001fc4000f8e0206 */
[----:B--2---:R-:W-:-:S03]  /*0070*/  IMAD R7, R7, UR5, RZ ;  /* 0x0000000507077c24 */ /* 0x004fc6000f8e02ff */
[----:B-1----:R-:W-:-:S04]  /*0080*/  ISETP.GE.U32.AND P0, PT, R6, UR6, PT ;  /* 0x0000000606007c0c */ /* 0x002fc8000bf06070 */
[----:B------:R-:W-:-:S13]  /*0090*/  ISETP.GE.U32.AND.EX P0, PT, RZ, UR7, PT, P0 ;  /* 0x00000007ff007c0c */ /* 0x000fda000bf06100 */
[----:B------:R-:W-:Y:S05]  /*00a0*/  @P0 EXIT ;  /* 0x000000000000094d */ /* 0x000fea0003800000 */
[----:B------:R-:W0:Y:S01]  /*00b0*/  LDC R4, c[0x0][0x390] ;  /* 0x0000e400ff047b82 */ /* 0x000e220000000800 */
[----:B------:R-:W1:Y:S01]  /*00c0*/  LDCU.64 UR4, c[0x0][0x358] ;  /* 0x00006b00ff0477ac */ /* 0x000e620008000a00 */
[----:B------:R-:W-:Y:S01]  /*00d0*/  IMAD.MOV.U32 R5, RZ, RZ, RZ ;  /* 0x000000ffff057224 */ /* 0x000fe200078e00ff */
[----:B------:R-:W2:Y:S01]  /*00e0*/  LDCU.64 UR8, c[0x0][0x380] ;  /* 0x00007000ff0877ac */ /* 0x000ea20008000a00 */
[----:B0-----:R-:W-:-:S13]  /*00f0*/  ISETP.GT.AND P0, PT, R4, RZ, PT ;  /* 0x000000ff0400720c */ /* 0x001fda0003f04270 */
[----:B-12---:R-:W-:Y:S05]  /*0100*/  @P0 BRA `(.L_x_0) ;  /* 0x0000000000440947 */ /* 0x006fea0003800000 */
.L_x_1:
[----:B0-----:R-:W-:-:S04]  /*0110*/  LEA R2, P0, R6, UR8, 0x2 ;  /* 0x0000000806027c11 */ /* 0x001fc8000f8010ff */
[----:B------:R-:W-:-:S05]  /*0120*/  LEA.HI.X R3, R6, UR9, R5, 0x2, P0 ;  /* 0x0000000906037c11 */ /* 0x000fca00080f1405 */
[----:B------:R-:W2:Y:S01]  /*0130*/  LDG.E R8, desc[UR4][R2.64] ;  /* 0x0000000402087981 */ /* 0x000ea2000c1e1900 */
[----:B------:R-:W-:-:S05]  /*0140*/  IADD3 R6, P0, PT, R7, R6, RZ ;  /* 0x0000000607067210 */ /* 0x000fca0007f1e0ff */
[----:B------:R-:W-:Y:S01]  /*0150*/  IMAD.X R5, RZ, RZ, R5, P0 ;  /* 0x000000ffff057224 */ /* 0x000fe200000e0605 */
[----:B------:R-:W-:-:S04]  /*0160*/  ISETP.GE.U32.AND P0, PT, R6, UR6, PT ;  /* 0x0000000606007c0c */ /* 0x000fc8000bf06070 */
[----:B------:R-:W-:Y:S02]  /*0170*/  ISETP.GE.U32.AND.EX P0, PT, R5, UR7, PT, P0 ;  /* 0x0000000705007c0c */ /* 0x000fe4000bf06100 */
[----:B--2---:R-:W-:Y:S02]  /*0180*/  I2FP.F32.S32 R0, R8 ;  /* 0x0000000800007245 */ /* 0x004fe40000201400 */
[----:B------:R-:W-:Y:S08]  /*0190*/  I2F.F64 R8, R8 ;  /* 0x0000000800087312 */ /* 0x000ff00000201c00 */
[----:B------:R-:W0:Y:S08]  /*01a0*/  F2I.TRUNC.NTZ R0, R0 ;  /* 0x0000000000007305 */ /* 0x000e30000020f100 */
[----:B0-----:R-:W0:Y:S02]  /*01b0*/  I2F.F64 R10, R0 ;  /* 0x00000000000a7312 */ /* 0x001e240000201c00 */
[----:B0-----:R-:W-:-:S08]  /*01c0*/  DADD R10, R8, R10 ;  /* 0x00000000080a7229 */ /* 0x001fd0000000000a */
[----:B------:R-:W-:-:S10]  /*01d0*/  DADD R10, R8, R10 ;  /* 0x00000000080a7229 */ /* 0x000fd4000000000a */
[----:B------:R-:W0:Y:S02]  /*01e0*/  F2I.F64.TRUNC R11, R10 ;  /* 0x0000000a000b7311 */ /* 0x000e24000030d100 */
[----:B0-----:R0:W-:Y:S01]  /*01f0*/  STG.E desc[UR4][R2.64], R11 ;  /* 0x0000000b02007986 */ /* 0x0011e2000c101904 */
[----:B------:R-:W-:Y:S05]  /*0200*/  @!P0 BRA `(.L_x_1) ;  /* 0xfffffffc00c08947 */ /* 0x000fea000383ffff */
[----:B------:R-:W-:Y:S05]  /*0210*/  EXIT ;  /* 0x000000000000794d */ /* 0x000fea0003800000 */
.L_x_0:
[C---:B------:R-:W-:Y:S02]  /*0220*/  LOP3.LUT R3, R4.reuse, 0x7ffffffc, RZ, 0xc0, !PT ;  /* 0x7ffffffc04037812 */ /* 0x040fe400078ec0ff */
[----:B------:R-:W-:-:S03]  /*0230*/  LOP3.LUT R4, R4, 0x3, RZ, 0xc0, !PT ;  /* 0x0000000304047812 */ /* 0x000fc600078ec0ff */
[----:B------:R-:W-:-:S07]  /*0240*/  IMAD.MOV R3, RZ, RZ, -R3 ;  /* 0x000000ffff037224 */ /* 0x000fce00078e0a03 */
.L_x_26:
[----:B0-----:R-:W0:Y:S02]  /*0250*/  LDCU.64 UR6, c[0x0][0x380] ;  /* 0x00007000ff0677ac */ /* 0x001e240008000a00 */
[C---:B0-----:R-:W-:Y:S01]  /*0260*/  LEA R16, P0, R6.reuse, UR6, 0x2 ;  /* 0x0000000606107c11 */ /* 0x041fe2000f8010ff */
[----:B------:R-:W0:Y:S03]  /*0270*/  LDCU UR6, c[0x0][0x390] ;  /* 0x00007200ff0677ac */ /* 0x000e260008000800 */
[----:B------:R-:W-:-:S05]  /*0280*/  LEA.HI.X R17, R6, UR7, R5, 0x2, P0 ;  /* 0x0000000706117c11 */ /* 0x000fca00080f1405 */
[----:B--2---:R-:W2:Y:S01]  /*0290*/  LDG.E R21, desc[UR4][R16.64] ;  /* 0x0000000410157981 */ /* 0x004ea2000c1e1900 */
[----:B0-----:R-:W-:Y:S01]  /*02a0*/  UISETP.GE.U32.AND UP0, UPT, UR6, 0x4, UPT ;  /* 0x000000040600788c */ /* 0x001fe2000bf06070 */
[----:B--2---:R0:W1:Y:S01]  /*02b0*/  I2F.F64 R14, R21 ;  /* 0x00000015000e7312 */ /* 0x0040620000201c00 */
[----:B------:R-:W-:-:S07]  /*02c0*/  I2FP.F32.S32 R18, R21 ;  /* 0x0000001500127245 */ /* 0x000fce0000201400 */
[----:B----4-:R-:W-:Y:S05]  /*02d0*/  BRA.U !UP0, `(.L_x_2) ;  /* 0x0000000508c07547 */ /* 0x010fea000b800000 */
[----:B------:R-:W-:-:S07]  /*02e0*/  MOV R2, R3 ;  /* 0x0000000300027202 */ /* 0x000fce0000000f00 */
.L_x_15:
[C---:B------:R-:W-:Y:S01]  /*02f0*/  LOP3.LUT R0, R21.reuse, 0x1, RZ, 0xc0, !PT ;  /* 0x0000000115007812 */ /* 0x040fe200078ec0ff */
[----:B------:R-:W-:Y:S01]  /*0300*/  IMAD.MOV.U32 R22, RZ, RZ, 0x1 ;  /* 0x00000001ff167424 */ /* 0x000fe200078e00ff */
[----:B------:R-:W-:Y:S01]  /*0310*/  IADD3 R2, PT, PT, R2, 0x4, RZ ;  /* 0x0000000402027810 */ /* 0x000fe20007ffe0ff */
[----:B------:R-:W-:Y:S01]  /*0320*/  BSSY.RECONVERGENT B0, `(.L_x_3) ;  /* 0x0000016000007945 */ /* 0x000fe20003800200 */
[----:B------:R-:W-:Y:S01]  /*0330*/  ISETP.NE.U32.AND P0, PT, R0, 0x1, PT ;  /* 0x000000010000780c */ /* 0x000fe20003f05070 */
[----:B------:R-:W-:-:S12]  /*0340*/  IMAD R22, R21, 0x3, R22 ;  /* 0x0000000315167824 */ /* 0x000fd800078e0216 */
[----:B------:R-:W-:Y:S02]  /*0350*/  @P0 SHF.R.S32.HI R22, RZ, 0x1, R21 ;  /* 0x00000001ff160819 */ /* 0x000fe40000011415 */
[----:B------:R-:W-:Y:S02]  /*0360*/  ISETP.NE.AND P0, PT, R2, RZ, PT ;  /* 0x000000ff0200720c */ /* 0x000fe40003f05270 */
[----:B------:R-:W-:Y:S01]  /*0370*/  I2FP.F32.S32 R11, R22 ;  /* 0x00000016000b7245 */ /* 0x000fe20000201400 */
[----:B------:R-:W1:Y:S04]  /*0380*/  I2F.F64 R8, R22 ;  /* 0x0000001600087312 */ /* 0x000e680000201c00 */
[----:B---3--:R-:W-:-:S04]  /*0390*/  FADD R10, R11, R18 ;  /* 0x000000120b0a7221 */ /* 0x008fc80000000000 */
[----:B------:R-:W-:Y:S01]  /*03a0*/  VIADD R0, R10, 0xf3000000 ;  /* 0xf30000000a007836 */ /* 0x000fe20000000000 */
[----:B--2---:R2:W3:Y:S04]  /*03b0*/  MUFU.RSQ R13, R10 ;  /* 0x0000000a000d7308 */ /* 0x0044e80000001400 */
[----:B------:R-:W-:Y:S01]  /*03c0*/  ISETP.GT.U32.AND P1, PT, R0, 0x727fffff, PT ;  /* 0x727fffff0000780c */ /* 0x000fe20003f24070 */
[----:B-1----:R-:W-:-:S03]  /*03d0*/  DFMA R14, R14, 0.5, R8 ;  /* 0x3fe000000e0e782b */ /* 0x002fc60000000008 */
[----:B------:R-:W1:Y:S09]  /*03e0*/  F2F.F64.F32 R18, R18 ;  /* 0x0000001200127310 */ /* 0x000e720000201800 */
[----:B--23--:R-:W-:Y:S05]  /*03f0*/  @!P1 BRA `(.L_x_4) ;  /* 0x0000000000109947 */ /* 0x00cfea0003800000 */
[----:B------:R-:W-:Y:S01]  /*0400*/  IMAD.MOV.U32 R0, RZ, RZ, R10 ;  /* 0x000000ffff007224 */ /* 0x000fe200078e000a */
[----:B------:R-:W-:-:S07]  /*0410*/  MOV R8, 0x430 ;  /* 0x0000043000087802 */ /* 0x000fce0000000f00 */
[----:B01----:R-:W-:Y:S05]  /*0420*/  CALL.REL.NOINC `($__internal_0_$__cuda_sm20_sqrt_rn_f32_slowpath) ;  /* 0x0000000c000c7944 */ /* 0x003fea0003c00000 */
[----:B------:R-:W-:Y:S05]  /*0430*/  BRA `(.L_x_5) ;  /* 0x0000000000107947 */ /* 0x000fea0003800000 */
.L_x_4:
[----:B------:R-:W-:Y:S01]  /*0440*/  FMUL.FTZ R11, R10, R13 ;  /* 0x0000000d0a0b7220 */ /* 0x000fe20000410000 */
[----:B------:R-:W-:-:S03]  /*0450*/  FMUL.FTZ R8, R13, 0.5 ;  /* 0x3f0000000d087820 */ /* 0x000fc60000410000 */
[----:B------:R-:W-:-:S04]  /*0460*/  FFMA R0, -R11, R11, R10 ;  /* 0x0000000b0b007223 */ /* 0x000fc8000000010a */
[----:B------:R-:W-:-:S07]  /*0470*/  FFMA R11, R0, R8, R11 ;  /* 0x00000008000b7223 */ /* 0x000fce000000000b */
.L_x_5:
[----:B------:R-:W-:Y:S05]  /*0480*/  BSYNC.RECONVERGENT B0 ;  /* 0x0000000000007941 */ /* 0x000fea0003800200 */
.L_x_3:
[----:B------:R-:W1:Y:S01]  /*0490*/  F2F.F64.F32 R8, R11 ;  /* 0x0000000b00087310 */ /* 0x000e620000201800 */
[----:B------:R-:W-:Y:S01]  /*04a0*/  LOP3.LUT R0, R22, 0x1, RZ, 0xc0, !PT ;  /* 0x0000000116007812 */ /* 0x000fe200078ec0ff */
[----:B0-----:R-:W-:Y:S01]  /*04b0*/  IMAD.MOV.U32 R21, RZ, RZ, 0x1 ;  /* 0x00000001ff157424 */ /* 0x001fe200078e00ff */
[----:B------:R-:W-:Y:S02]  /*04c0*/  BSSY.RECONVERGENT B0, `(.L_x_6) ;  /* 0x0000017000007945 */ /* 0x000fe40003800200 */
[----:B------:R-:W-:Y:S01]  /*04d0*/  ISETP.NE.U32.AND P1, PT, R0, 0x1, PT ;  /* 0x000000010000780c */ /* 0x000fe20003f25070 */
[----:B------:R-:W-:Y:S01]  /*04e0*/  IMAD R21, R22, 0x3, R21 ;  /* 0x0000000316157824 */ /* 0x000fe200078e0215 */
[----:B-1----:R-:W-:-:S11]  /*04f0*/  DFMA R10, R18, 0.5, R8 ;  /* 0x3fe00000120a782b */ /* 0x002fd60000000008 */
[----:B------:R-:W-:-:S04]  /*0500*/  @P1 SHF.R.S32.HI R21, RZ, 0x1, R22 ;  /* 0x00000001ff151819 */ /* 0x000fc80000011416 */
[----:B------:R-:W-:Y:S01]  /*0510*/  I2FP.F32.S32 R13, R21 ;  /* 0x00000015000d7245 */ /* 0x000fe20000201400 */
[----:B------:R-:W0:Y:S08]  /*0520*/  I2F.F64 R8, R21 ;  /* 0x0000001500087312 */ /* 0x000e300000201c00 */
[----:B------:R-:W1:Y:S01]  /*0530*/  F2F.F32.F64 R10, R10 ;  /* 0x0000000a000a7310 */ /* 0x000e620000301000 */
[----:B0-----:R-:W-:Y:S01]  /*0540*/  DFMA R14, R14, 0.5, R8 ;  /* 0x3fe000000e0e782b */ /* 0x001fe20000000008 */
[----:B-1----:R-:W-:-:S06]  /*0550*/  FADD R12, R10, R13 ;  /* 0x0000000d0a0c7221 */ /* 0x002fcc0000000000 */
[----:B------:R0:W1:Y:S01]  /*0560*/  F2F.F64.F32 R18, R10 ;  /* 0x0000000a00127310 */ /* 0x0000620000201800 */
[----:B------:R-:W-:-:S04]  /*0570*/  IADD3 R0, PT, PT, R12, -0xd000000, RZ ;  /* 0xf30000000c007810 */ /* 0x000fc80007ffe0ff */
[----:B------:R-:W-:-:S03]  /*0580*/  ISETP.GT.U32.AND P1, PT, R0, 0x727fffff, PT ;  /* 0x727fffff0000780c */ /* 0x000fc60003f24070 */
[----:B------:R0:W2:Y:S10]  /*0590*/  MUFU.RSQ R13, R12 ;  /* 0x0000000c000d7308 */ /* 0x0000b40000001400 */
[----:B01----:R-:W-:Y:S05]  /*05a0*/  @!P1 BRA `(.L_x_7) ;  /* 0x0000000000109947 */ /* 0x003fea0003800000 */
[----:B------:R-:W-:Y:S01]  /*05b0*/  IMAD.MOV.U32 R0, RZ, RZ, R12 ;  /* 0x000000ffff007224 */ /* 0x000fe200078e000c */
[----:B------:R-:W-:-:S07]  /*05c0*/  MOV R8, 0x5e0 ;  /* 0x000005e000087802 */ /* 0x000fce0000000f00 */
[----:B--2---:R-:W-:Y:S05]  /*05d0*/  CALL.REL.NOINC `($__internal_0_$__cuda_sm20_sqrt_rn_f32_slowpath) ;  /* 0x0000000800a07944 */ /* 0x004fea0003c00000 */
[----:B------:R-:W-:Y:S05]  /*05e0*/  BRA `(.L_x_8) ;  /* 0x0000000000107947 */ /* 0x000fea0003800000 */
.L_x_7:
[----:B--2---:R-:W-:Y:S01]  /*05f0*/  FMUL.FTZ R11, R12, R13 ;  /* 0x0000000d0c0b7220 */ /* 0x004fe20000410000 */
[----:B------:R-:W-:-:S03]  /*0600*/  FMUL.FTZ R8, R13, 0.5 ;  /* 0x3f0000000d087820 */ /* 0x000fc60000410000 */
[----:B------:R-:W-:-:S04]  /*0610*/  FFMA R0, -R11, R11, R12 ;  /* 0x0000000b0b007223 */ /* 0x000fc8000000010c */
[----:B------:R-:W-:-:S07]  /*0620*/  FFMA R11, R0, R8, R11 ;  /* 0x00000008000b7223 */ /* 0x000fce000000000b */
.L_x_8:
[----:B------:R-:W-:Y:S05]  /*0630*/  BSYNC.RECONVERGENT B0 ;  /* 0x0000000000007941 */ /* 0x000fea0003800200 */
.L_x_6:
[----:B------:R-:W0:Y:S01]  /*0640*/  F2F.F64.F32 R8, R11 ;  /* 0x0000000b00087310 */ /* 0x000e220000201800 */
[C---:B------:R-:W-:Y:S01]  /*0650*/  LOP3.LUT R0, R21.reuse, 0x1, RZ, 0xc0, !PT ;  /* 0x0000000115007812 */ /* 0x040fe200078ec0ff */
[----:B------:R-:W-:Y:S01]  /*0660*/  IMAD.MOV.U32 R22, RZ, RZ, 0x1 ;  /* 0x00000001ff167424 */ /* 0x000fe200078e00ff */
[----:B------:R-:W-:Y:S02]  /*0670*/  BSSY.RECONVERGENT B0, `(.L_x_9) ;  /* 0x0000017000007945 */ /* 0x000fe40003800200 */
[----:B------:R-:W-:Y:S01]  /*0680*/  ISETP.NE.U32.AND P1, PT, R0, 0x1, PT ;  /* 0x000000010000780c */ /* 0x000fe20003f25070 */
[----:B------:R-:W-:Y:S01]  /*0690*/  IMAD R22, R21, 0x3, R22 ;  /* 0x0000000315167824 */ /* 0x000fe200078e0216 */
[----:B0-----:R-:W-:-:S11]  /*06a0*/  DFMA R10, R18, 0.5, R8 ;  /* 0x3fe00000120a782b */ /* 0x001fd60000000008 */
        /* <DEDUP_REMOVED lines=15> */
.L_x_10:
[----:B--2---:R-:W-:Y:S01]  /*07a0*/  FMUL.FTZ R11, R12, R13 ;  /* 0x0000000d0c0b7220 */ /* 0x004fe20000410000 */
[----:B------:R-:W-:-:S03]  /*07b0*/  FMUL.FTZ R8, R13, 0.5 ;  /* 0x3f0000000d087820 */ /* 0x000fc60000410000 */
[----:B------:R-:W-:-:S04]  /*07c0*/  FFMA R0, -R11, R11, R12 ;  /* 0x0000000b0b007223 */ /* 0x000fc8000000010c */
[----:B------:R-:W-:-:S07]  /*07d0*/  FFMA R11, R0, R8, R11 ;  /* 0x00000008000b7223 */ /* 0x000fce000000000b */
.L_x_11:
[----:B------:R-:W-:Y:S05]  /*07e0*/  BSYNC.RECONVERGENT B0 ;  /* 0x0000000000007941 */ /* 0x000fea0003800200 */
.L_x_9:
[----:B------:R-:W0:Y:S01]  /*07f0*/  F2F.F64.F32 R8, R11 ;  /* 0x0000000b00087310 */ /* 0x000e220000201800 */
[----:B------:R-:W-:Y:S01]  /*0800*/  LOP3.LUT R0, R22, 0x1, RZ, 0xc0, !PT ;  /* 0x0000000116007812 */ /* 0x000fe200078ec0ff */
        /* <DEDUP_REMOVED lines=20> */
.L_x_13:
[----:B--2---:R-:W-:Y:S01]  /*0950*/  FMUL.FTZ R11, R12, R13 ;  /* 0x0000000d0c0b7220 */ /* 0x004fe20000410000 */
[----:B------:R-:W-:-:S03]  /*0960*/  FMUL.FTZ R8, R13, 0.5 ;  /* 0x3f0000000d087820 */ /* 0x000fc60000410000 */
[----:B------:R-:W-:-:S04]  /*0970*/  FFMA R0, -R11, R11, R12 ;  /* 0x0000000b0b007223 */ /* 0x000fc8000000010c */
[----:B------:R-:W-:-:S07]  /*0980*/  FFMA R11, R0, R8, R11 ;  /* 0x00000008000b7223 */ /* 0x000fce000000000b */
.L_x_14:
[----:B------:R-:W-:Y:S05]  /*0990*/  BSYNC.RECONVERGENT B0 ;  /* 0x0000000000007941 */ /* 0x000fea0003800200 */
.L_x_12:
[----:B------:R-:W0:Y:S02]  /*09a0*/  F2F.F64.F32 R8, R11 ;  /* 0x0000000b00087310 */ /* 0x000e240000201800 */
[----:B0-----:R-:W-:-:S10]  /*09b0*/  DFMA R18, R18, 0.5, R8 ;  /* 0x3fe000001212782b */ /* 0x001fd40000000008 */
[----:B------:R2:W3:Y:S01]  /*09c0*/  F2F.F32.F64 R18, R18 ;  /* 0x0000001200127310 */ /* 0x0004e20000301000 */
[----:B------:R-:W-:Y:S05]  /*09d0*/  @P0 BRA `(.L_x_15) ;  /* 0xfffffff800440947 */ /* 0x000fea000383ffff */
.L_x_2:
[----:B------:R-:W-:-:S13]  /*09e0*/  ISETP.NE.AND P0, PT, R4, RZ, PT ;  /* 0x000000ff0400720c */ /* 0x000fda0003f05270 */
[----:B------:R-:W-:Y:S05]  /*09f0*/  @!P0 BRA `(.L_x_16) ;  /* 0x0000000400608947 */ /* 0x000fea0003800000 */
[----:B------:R-:W-:Y:S01]  /*0a00*/  LOP3.LUT R0, R21, 0x1, RZ, 0xc0, !PT ;  /* 0x0000000115007812 */ /* 0x000fe200078ec0ff */
[----:B------:R-:W-:Y:S03]  /*0a10*/  BSSY.RECONVERGENT B0, `(.L_x_17) ;  /* 0x0000018000007945 */ /* 0x000fe60003800200 */
[----:B------:R-:W-:Y:S01]  /*0a20*/  ISETP.NE.U32.AND P0, PT, R0, 0x1, PT ;  /* 0x000000010000780c */ /* 0x000fe20003f05070 */
[----:B------:R-:W-:-:S04]  /*0a30*/  IMAD.MOV.U32 R0, RZ, RZ, 0x1 ;  /* 0x00000001ff007424 */ /* 0x000fc800078e00ff */
[----:B------:R-:W-:-:S08]  /*0a40*/  IMAD R0, R21, 0x3, R0 ;  /* 0x0000000315007824 */ /* 0x000fd000078e0200 */
[----:B------:R-:W-:Y:S02]  /*0a50*/  @P0 SHF.R.S32.HI R0, RZ, 0x1, R21 ;  /* 0x00000001ff000819 */ /* 0x000fe40000011415 */
[----:B------:R-:W-:Y:S02]  /*0a60*/  ISETP.NE.AND P0, PT, R4, 0x1, PT ;  /* 0x000000010400780c */ /* 0x000fe40003f05270 */
[----:B------:R-:W-:Y:S01]  /*0a70*/  I2FP.F32.S32 R11, R0 ;  /* 0x00000000000b7245 */ /* 0x000fe20000201400 */
[----:B------:R-:W1:Y:S01]  /*0a80*/  I2F.F64 R8, R0 ;  /* 0x0000000000087312 */ /* 0x000e620000201c00 */
[----:B0-----:R-:W-:-:S03]  /*0a90*/  IMAD.MOV.U32 R21, RZ, RZ, R0 ;  /* 0x000000ffff157224 */ /* 0x001fc600078e0000 */
[----:B---3--:R-:W-:-:S04]  /*0aa0*/  FADD R10, R18, R11 ;  /* 0x0000000b120a7221 */ /* 0x008fc80000000000 */
[----:B------:R0:W3:Y:S01]  /*0ab0*/  MUFU.RSQ R13, R10 ;  /* 0x0000000a000d7308 */ /* 0x0000e20000001400 */
[----:B------:R-:W-:-:S04]  /*0ac0*/  IADD3 R2, PT, PT, R10, -0xd000000, RZ ;  /* 0xf30000000a027810 */ /* 0x000fc80007ffe0ff */
[----:B------:R-:W-:Y:S01]  /*0ad0*/  ISETP.GT.U32.AND P1, PT, R2, 0x727fffff, PT ;  /* 0x727fffff0200780c */ /* 0x000fe20003f24070 */
[----:B-1----:R-:W-:Y:S02]  /*0ae0*/  DFMA R14, R14, 0.5, R8 ;  /* 0x3fe000000e0e782b */ /* 0x002fe40000000008 */
[----:B--2---:R-:W1:Y:S10]  /*0af0*/  F2F.F64.F32 R18, R18 ;  /* 0x0000001200127310 */ /* 0x004e740000201800 */
[----:B0--3--:R-:W-:Y:S05]  /*0b00*/  @!P1 BRA `(.L_x_18) ;  /* 0x0000000000109947 */ /* 0x009fea0003800000 */
[----:B------:R-:W-:Y:S01]  /*0b10*/  IMAD.MOV.U32 R0, RZ, RZ, R10 ;  /* 0x000000ffff007224 */ /* 0x000fe200078e000a */
[----:B------:R-:W-:-:S07]  /*0b20*/  MOV R8, 0xb40 ;  /* 0x00000b4000087802 */ /* 0x000fce0000000f00 */
[----:B-1----:R-:W-:Y:S05]  /*0b30*/  CALL.REL.NOINC `($__internal_0_$__cuda_sm20_sqrt_rn_f32_slowpath) ;  /* 0x0000000400487944 */ /* 0x002fea0003c00000 */
[----:B------:R-:W-:Y:S05]  /*0b40*/  BRA `(.L_x_19) ;  /* 0x0000000000107947 */ /* 0x000fea0003800000 */
.L_x_18:
[----:B------:R-:W-:Y:S01]  /*0b50*/  FMUL.FTZ R11, R10, R13 ;  /* 0x0000000d0a0b7220 */ /* 0x000fe20000410000 */
[----:B------:R-:W-:-:S03]  /*0b60*/  FMUL.FTZ R2, R13, 0.5 ;  /* 0x3f0000000d027820 */ /* 0x000fc60000410000 */
[----:B------:R-:W-:-:S04]  /*0b70*/  FFMA R0, -R11, R11, R10 ;  /* 0x0000000b0b007223 */ /* 0x000fc8000000010a */
[----:B------:R-:W-:-:S07]  /*0b80*/  FFMA R11, R0, R2, R11 ;  /* 0x00000002000b7223 */ /* 0x000fce000000000b */
.L_x_19:
[----:B------:R-:W-:Y:S05]  /*0b90*/  BSYNC.RECONVERGENT B0 ;  /* 0x0000000000007941 */ /* 0x000fea0003800200 */
.L_x_17:
[----:B------:R-:W1:Y:S02]  /*0ba0*/  F2F.F64.F32 R8, R11 ;  /* 0x0000000b00087310 */ /* 0x000e640000201800 */
[----:B-1----:R-:W-:-:S10]  /*0bb0*/  DFMA R18, R18, 0.5, R8 ;  /* 0x3fe000001212782b */ /* 0x002fd40000000008 */
[----:B------:R4:W0:Y:S01]  /*0bc0*/  F2F.F32.F64 R18, R18 ;  /* 0x0000001200127310 */ /* 0x0008220000301000 */
[----:B------:R-:W-:Y:S05]  /*0bd0*/  @!P0 BRA `(.L_x_16) ;  /* 0x0000000000e88947 */ /* 0x000fea0003800000 */
[----:B------:R-:W-:Y:S01]  /*0be0*/  LOP3.LUT R0, R21, 0x1, RZ, 0xc0, !PT ;  /* 0x0000000115007812 */ /* 0x000fe200078ec0ff */
[----:B------:R-:W-:Y:S03]  /*0bf0*/  BSSY.RECONVERGENT B0, `(.L_x_20) ;  /* 0x0000018000007945 */ /* 0x000fe60003800200 */
[----:B------:R-:W-:Y:S02]  /*0c00*/  ISETP.NE.U32.AND P0, PT, R0, 0x1, PT ;  /* 0x000000010000780c */ /* 0x000fe40003f05070 */
[----:B------:R-:W-:-:S05]  /*0c10*/  MOV R0, 0x1 ;  /* 0x0000000100007802 */ /* 0x000fca0000000f00 */
[----:B------:R-:W-:-:S06]  /*0c20*/  IMAD R10, R21, 0x3, R0 ;  /* 0x00000003150a7824 */ /* 0x000fcc00078e0200 */
[----:B------:R-:W-:Y:S02]  /*0c30*/  @P0 SHF.R.S32.HI R10, RZ, 0x1, R21 ;  /* 0x00000001ff0a0819 */ /* 0x000fe40000011415 */
[----:B------:R-:W-:Y:S02]  /*0c40*/  ISETP.NE.AND P0, PT, R4, 0x2, PT ;  /* 0x000000020400780c */ /* 0x000fe40003f05270 */
[----:B------:R-:W-:Y:S01]  /*0c50*/  I2FP.F32.S32 R11, R10 ;  /* 0x0000000a000b7245 */ /* 0x000fe20000201400 */
[----:B------:R-:W1:Y:S01]  /*0c60*/  I2F.F64 R8, R10 ;  /* 0x0000000a00087312 */ /* 0x000e620000201c00 */
[----:B------:R-:W-:-:S03]  /*0c70*/  IMAD.MOV.U32 R21, RZ, RZ, R10 ;  /* 0x000000ffff157224 */ /* 0x000fc600078e000a */
[----:B0-----:R-:W-:-:S04]  /*0c80*/  FADD R12, R18, R11 ;  /* 0x0000000b120c7221 */ /* 0x001fc80000000000 */
[----:B------:R-:W-:Y:S01]  /*0c90*/  VIADD R0, R12, 0xf3000000 ;  /* 0xf30000000c007836 */ /* 0x000fe20000000000 */
[----:B------:R0:W2:Y:S04]  /*0ca0*/  MUFU.RSQ R2, R12 ;  /* 0x0000000c00027308 */ /* 0x0000a80000001400 */
[----:B------:R-:W-:Y:S01]  /*0cb0*/  ISETP.GT.U32.AND P1, PT, R0, 0x727fffff, PT ;  /* 0x727fffff0000780c */ /* 0x000fe20003f24070 */
[----:B-1----:R-:W-:-:S03]  /*0cc0*/  DFMA R14, R14, 0.5, R8 ;  /* 0x3fe000000e0e782b */ /* 0x002fc60000000008 */
[----:B----4-:R-:W1:Y:S09]  /*0cd0*/  F2F.F64.F32 R18, R18 ;  /* 0x0000001200127310 */ /* 0x010e720000201800 */
[----:B0-2---:R-:W-:Y:S05]  /*0ce0*/  @!P1 BRA `(.L_x_21) ;  /* 0x0000000000109947 */ /* 0x005fea0003800000 */
[----:B------:R-:W-:Y:S02]  /*0cf0*/  MOV R0, R12 ;  /* 0x0000000c00007202 */ /* 0x000fe40000000f00 */
[----:B------:R-:W-:-:S07]  /*0d00*/  MOV R8, 0xd20 ;  /* 0x00000d2000087802 */ /* 0x000fce0000000f00 */
[----:B-1----:R-:W-:Y:S05]  /*0d10*/  CALL.REL.NOINC `($__internal_0_$__cuda_sm20_sqrt_rn_f32_slowpath) ;  /* 0x0000000000d07944 */ /* 0x002fea0003c00000 */
[----:B------:R-:W-:Y:S05]  /*0d20*/  BRA `(.L_x_22) ;  /* 0x0000000000107947 */ /* 0x000fea0003800000 */
.L_x_21:
[----:B------:R-:W-:Y:S01]  /*0d30*/  FMUL.FTZ R11, R12, R2 ;  /* 0x000000020c0b7220 */ /* 0x000fe20000410000 */
[----:B------:R-:W-:-:S03]  /*0d40*/  FMUL.FTZ R2, R2, 0.5 ;  /* 0x3f00000002027820 */ /* 0x000fc60000410000 */
[----:B------:R-:W-:-:S04]  /*0d50*/  FFMA R0, -R11, R11, R12 ;  /* 0x0000000b0b007223 */ /* 0x000fc8000000010c */
[----:B------:R-:W-:-:S07]  /*0d60*/  FFMA R11, R0, R2, R11 ;  /* 0x00000002000b7223 */ /* 0x000fce000000000b */
.L_x_22:
[----:B------:R-:W-:Y:S05]  /*0d70*/  BSYNC.RECONVERGENT B0 ;  /* 0x0000000000007941 */ /* 0x000fea0003800200 */
.L_x_20:
[----:B------:R-:W1:Y:S02]  /*0d80*/  F2F.F64.F32 R8, R11 ;  /* 0x0000000b00087310 */ /* 0x000e640000201800 */
[----:B-1----:R-:W-:-:S10]  /*0d90*/  DFMA R18, R18, 0.5, R8 ;  /* 0x3fe000001212782b */ /* 0x002fd40000000008 */
[----:B------:R0:W1:Y:S01]  /*0da0*/  F2F.F32.F64 R18, R18 ;  /* 0x0000001200127310 */ /* 0x0000620000301000 */
[----:B------:R-:W-:Y:S05]  /*0db0*/  @!P0 BRA `(.L_x_16) ;  /* 0x0000000000708947 */ /* 0x000fea0003800000 */
[----:B------:R-:W-:Y:S01]  /*0dc0*/  LOP3.LUT R0, R21, 0x1, RZ, 0xc0, !PT ;  /* 0x0000000115007812 */ /* 0x000fe200078ec0ff */
[----:B------:R-:W-:Y:S03]  /*0dd0*/  BSSY.RECONVERGENT B0, `(.L_x_23) ;  /* 0x0000017000007945 */ /* 0x000fe60003800200 */
[----:B------:R-:W-:Y:S01]  /*0de0*/  ISETP.NE.U32.AND P0, PT, R0, 0x1, PT ;  /* 0x000000010000780c */ /* 0x000fe20003f05070 */
[----:B------:R-:W-:-:S04]  /*0df0*/  IMAD.MOV.U32 R0, RZ, RZ, 0x1 ;  /* 0x00000001ff007424 */ /* 0x000fc800078e00ff */
[----:B------:R-:W-:-:S08]  /*0e00*/  IMAD R10, R21, 0x3, R0 ;  /* 0x00000003150a7824 */ /* 0x000fd000078e0200 */
[----:B------:R-:W-:-:S04]  /*0e10*/  @P0 SHF.R.S32.HI R10, RZ, 0x1, R21 ;  /* 0x00000001ff0a0819 */ /* 0x000fc80000011415 */
[-C--:B------:R-:W-:Y:S01]  /*0e20*/  I2FP.F32.S32 R11, R10.reuse ;  /* 0x0000000a000b7245 */ /* 0x080fe20000201400 */
[----:B------:R-:W2:Y:S01]  /*0e30*/  I2F.F64 R8, R10 ;  /* 0x0000000a00087312 */ /* 0x000ea20000201c00 */
[----:B------:R-:W-:-:S03]  /*0e40*/  MOV R21, R10 ;  /* 0x0000000a00157202 */ /* 0x000fc60000000f00 */
[----:B-1----:R-:W-:-:S04]  /*0e50*/  FADD R12, R18, R11 ;  /* 0x0000000b120c7221 */ /* 0x002fc80000000000 */
[----:B------:R-:W-:Y:S01]  /*0e60*/  VIADD R0, R12, 0xf3000000 ;  /* 0xf30000000c007836 */ /* 0x000fe20000000000 */
[----:B------:R1:W3:Y:S04]  /*0e70*/  MUFU.RSQ R2, R12 ;  /* 0x0000000c00027308 */ /* 0x0002e80000001400 */
[----:B------:R-:W-:Y:S01]  /*0e80*/  ISETP.GT.U32.AND P0, PT, R0, 0x727fffff, PT ;  /* 0x727fffff0000780c */ /* 0x000fe20003f04070 */
[----:B--2---:R-:W-:-:S03]  /*0e90*/  DFMA R14, R14, 0.5, R8 ;  /* 0x3fe000000e0e782b */ /* 0x004fc60000000008 */
[----:B0-----:R-:W0:Y:S09]  /*0ea0*/  F2F.F64.F32 R18, R18 ;  /* 0x0000001200127310 */ /* 0x001e320000201800 */
[----:B-1-3--:R-:W-:Y:S05]  /*0eb0*/  @!P0 BRA `(.L_x_24) ;  /* 0x0000000000108947 */ /* 0x00afea0003800000 */
[----:B------:R-:W-:Y:S01]  /*0ec0*/  IMAD.MOV.U32 R0, RZ, RZ, R12 ;  /* 0x000000ffff007224 */ /* 0x000fe200078e000c */
[----:B------:R-:W-:-:S07]  /*0ed0*/  MOV R8, 0xef0 ;  /* 0x00000ef000087802 */ /* 0x000fce0000000f00 */
[----:B0-----:R-:W-:Y:S05]  /*0ee0*/  CALL.REL.NOINC `($__internal_0_$__cuda_sm20_sqrt_rn_f32_slowpath) ;  /* 0x00000000005c7944 */ /* 0x001fea0003c00000 */
[----:B------:R-:W-:Y:S05]  /*0ef0*/  BRA `(.L_x_25) ;  /* 0x0000000000107947 */ /* 0x000fea0003800000 */
.L_x_24:
[----:B------:R-:W-:Y:S01]  /*0f00*/  FMUL.FTZ R11, R12, R2 ;  /* 0x000000020c0b7220 */ /* 0x000fe20000410000 */
[----:B------:R-:W-:-:S03]  /*0f10*/  FMUL.FTZ R2, R2, 0.5 ;  /* 0x3f00000002027820 */ /* 0x000fc60000410000 */
[----:B------:R-:W-:-:S04]  /*0f20*/  FFMA R0, -R11, R11, R12 ;  /* 0x0000000b0b007223 */ /* 0x000fc8000000010c */
[----:B------:R-:W-:-:S07]  /*0f30*/  FFMA R11, R0, R2, R11 ;  /* 0x00000002000b7223 */ /* 0x000fce000000000b */
.L_x_25:
[----:B------:R-:W-:Y:S05]  /*0f40*/  BSYNC.RECONVERGENT B0 ;  /* 0x0000000000007941 */ /* 0x000fea0003800200 */
.L_x_23:
[----:B------:R-:W0:Y:S02]  /*0f50*/  F2F.F64.F32 R8, R11 ;  /* 0x0000000b00087310 */ /* 0x000e240000201800 */
[----:B0-----:R-:W-:-:S10]  /*0f60*/  DFMA R18, R18, 0.5, R8 ;  /* 0x3fe000001212782b */ /* 0x001fd40000000008 */
[----:B------:R0:W1:Y:S02]  /*0f70*/  F2F.F32.F64 R18, R18 ;  /* 0x0000001200127310 */ /* 0x0000640000301000 */
.L_x_16:
[----:B01-3--:R-:W0:Y:S01]  /*0f80*/  F2I.TRUNC.NTZ R18, R18 ;  /* 0x0000001200127305 */ /* 0x00be22000020f100 */
[----:B------:R-:W1:Y:S01]  /*0f90*/  LDCU.64 UR6, c[0x0][0x388] ;  /* 0x00007100ff0677ac */ /* 0x000e620008000a00 */
[----:B------:R-:W-:-:S05]  /*0fa0*/  IADD3 R6, P0, PT, R7, R6, RZ ;  /* 0x0000000607067210 */ /* 0x000fca0007f1e0ff */
[----:B------:R-:W-:Y:S01]  /*0fb0*/  IMAD.X R5, RZ, RZ, R5, P0 ;  /* 0x000000ffff057224 */ /* 0x000fe200000e0605 */
[----:B------:R-:W-:Y:S08]  /*0fc0*/  I2F.F64 R10, R21 ;  /* 0x00000015000a7312 */ /* 0x000ff00000201c00 */
[----:B0-----:R-:W0:Y:S01]  /*0fd0*/  I2F.F64 R8, R18 ;  /* 0x0000001200087312 */ /* 0x001e220000201c00 */
[----:B-1----:R-:W-:-:S04]  /*0fe0*/  ISETP.GE.U32.AND P0, PT, R6, UR6, PT ;  /* 0x0000000606007c0c */ /* 0x002fc8000bf06070 */
[----:B------:R-:W-:Y:S01]  /*0ff0*/  ISETP.GE.U32.AND.EX P0, PT, R5, UR7, PT, P0 ;  /* 0x0000000705007c0c */ /* 0x000fe2000bf06100 */
[----:B0-----:R-:W-:-:S08]  /*1000*/  DADD R8, R8, R14 ;  /* 0x0000000008087229 */ /* 0x001fd0000000000e */
[----:B------:R-:W-:-:S10]  /*1010*/  DADD R8, R8, R10 ;  /* 0x0000000008087229 */ /* 0x000fd4000000000a */
[----:B------:R-:W0:Y:S02]  /*1020*/  F2I.F64.TRUNC R9, R8 ;  /* 0x0000000800097311 */ /* 0x000e24000030d100 */
[----:B0-----:R0:W-:Y:S01]  /*1030*/  STG.E desc[UR4][R16.64], R9 ;  /* 0x0000000910007986 */ /* 0x0011e2000c101904 */
[----:B------:R-:W-:Y:S05]  /*1040*/  @!P0 BRA `(.L_x_26) ;  /* 0xfffffff000808947 */ /* 0x000fea000383ffff */
[----:B------:R-:W-:Y:S05]  /*1050*/  EXIT ;  /* 0x000000000000794d */ /* 0x000fea0003800000 */
        .weak           $__internal_0_$__cuda_sm20_sqrt_rn_f32_slowpath
        .type           $__internal_0_$__cuda_sm20_sqrt_rn_f32_slowpath,@function
        .size           $__internal_0_$__cuda_sm20_sqrt_rn_f32_slowpath,(.L_x_29 - $__internal_0_$__cuda_sm20_sqrt_rn_f32_slowpath)
$__internal_0_$__cuda_sm20_sqrt_rn_f32_slowpath:
[----:B------:R-:W-:-:S13]  /*1060*/  LOP3.LUT P1, RZ, R0, 0x7fffffff, RZ, 0xc0, !PT ;  /* 0x7fffffff00ff7812 */ /* 0x000fda000782c0ff */
[----:B------:R-:W-:Y:S01]  /*1070*/  @!P1 MOV R11, R0 ;  /* 0x00000000000b9202 */ /* 0x000fe20000000f00 */
[----:B------:R-:W-:Y:S06]  /*1080*/  @!P1 BRA `(.L_x_27) ;  /* 0x0000000000409947 */ /* 0x000fec0003800000 */
[----:B------:R-:W-:-:S13]  /*1090*/  FSETP.GEU.FTZ.AND P1, PT, R0, RZ, PT ;  /* 0x000000ff0000720b */ /* 0x000fda0003f3e000 */
[----:B------:R-:W-:Y:S01]  /*10a0*/  @!P1 IMAD.MOV.U32 R11, RZ, RZ, 0x7fffffff ;  /* 0x7fffffffff0b9424 */ /* 0x000fe200078e00ff */
[----:B------:R-:W-:Y:S06]  /*10b0*/  @!P1 BRA `(.L_x_27) ;  /* 0x0000000000349947 */ /* 0x000fec0003800000 */
[----:B------:R-:W-:-:S13]  /*10c0*/  FSETP.GTU.FTZ.AND P1, PT, |R0|, +INF , PT ;  /* 0x7f8000000000780b */ /* 0x000fda0003f3c200 */
[----:B------:R-:W-:Y:S01]  /*10d0*/  @P1 FADD.FTZ R11, R0, 1 ;  /* 0x3f800000000b1421 */ /* 0x000fe20000010000 */
[----:B------:R-:W-:Y:S06]  /*10e0*/  @P1 BRA `(.L_x_27) ;  /* 0x0000000000281947 */ /* 0x000fec0003800000 */
[----:B------:R-:W-:-:S13]  /*10f0*/  FSETP.NEU.FTZ.AND P1, PT, |R0|, +INF , PT ;  /* 0x7f8000000000780b */ /* 0x000fda0003f3d200 */
[----:B------:R-:W-:-:S04]  /*1100*/  @P1 FFMA R12, R0, 1.84467440737095516160e+19, RZ ;  /* 0x5f800000000c1823 */ /* 0x000fc800000000ff */
[----:B------:R-:W0:Y:S02]  /*1110*/  @P1 MUFU.RSQ R13, R12 ;  /* 0x0000000c000d1308 */ /* 0x000e240000001400 */
[----:B0-----:R-:W-:Y:S01]  /*1120*/  @P1 FMUL.FTZ R9, R12, R13 ;  /* 0x0000000d0c091220 */ /* 0x001fe20000410000 */
[----:B------:R-:W-:-:S03]  /*1130*/  @P1 FMUL.FTZ R10, R13, 0.5 ;  /* 0x3f0000000d0a1820 */ /* 0x000fc60000410000 */
[----:B------:R-:W-:-:S04]  /*1140*/  @P1 FADD.FTZ R11, -R9, -RZ ;  /* 0x800000ff090b1221 */ /* 0x000fc80000010100 */
[----:B------:R-:W-:Y:S01]  /*1150*/  @P1 FFMA R20, R9, R11, R12 ;  /* 0x0000000b09141223 */ /* 0x000fe2000000000c */
[----:B------:R-:W-:-:S03]  /*1160*/  @!P1 IMAD.MOV.U32 R11, RZ, RZ, R0 ;  /* 0x000000ffff0b9224 */ /* 0x000fc600078e0000 */
[----:B------:R-:W-:-:S04]  /*1170*/  @P1 FFMA R10, R20, R10, R9 ;  /* 0x0000000a140a1223 */ /* 0x000fc80000000009 */
[----:B------:R-:W-:-:S07]  /*1180*/  @P1 FMUL.FTZ R11, R10, 2.3283064365386962891e-10 ;  /* 0x2f8000000a0b1820 */ /* 0x000fce0000410000 */
.L_x_27:
[----:B------:R-:W-:-:S04]  /*1190*/  HFMA2 R9, -RZ, RZ, 0, 0 ;  /* 0x00000000ff097431 */ /* 0x000fc800000001ff */
[----:B------:R-:W-:Y:S05]  /*11a0*/  RET.REL.NODEC R8 `(make_gpu_busy) ;  /* 0xffffffec08947950 */ /* 0x000fea0003c3ffff */
.L_x_28:
[----:B------:R-:W-:-:S00]  /*11b0*/  BRA `(.L_x_28) ;  /* 0xfffffffc00fc7947 */ /* 0x000fc0000383ffff */
[----:B------:R-:W-:-:S00]  /*11c0*/  NOP ;  /* 0x0000000000007918 */ /* 0x000fc00000000000 */
        /* <DEDUP_REMOVED lines=11> */
.L_x_29:


//--------------------- .nv.shared.reserved.0     --------------------------
	.section	.nv.shared.reserved.0,"aw",@nobits
	.weak		__nv_reservedSMEM_offset_0_alias
	.size		__nv_reservedSMEM_offset_0_alias, 0, 64
	.other		__nv_reservedSMEM_offset_0_alias,@"STO_CUDA_RESERVED_SHARED STV_DEFAULT"
__nv_reservedSMEM_offset_0_alias:
	.zero		0
	.zero		64


//--------------------- .nv.constant0.make_gpu_busy --------------------------
	.section	.nv.constant0.make_gpu_busy,"a",@progbits
	.sectionflags	@""
	.align	4
.nv.constant0.make_gpu_busy:
	.zero		916


//--------------------- SYMBOLS --------------------------

	.type		.nv.reservedSmem.offset0,@object
	.size		.nv.reservedSmem.offset0,0x4
